//
// Generated by NVIDIA NVVM Compiler
//
// Compiler Build ID: CL-36424714
// Cuda compilation tools, release 13.0, V13.0.88
// Based on NVVM 20.0.0
//

.version 9.0
.target sm_100
.address_size 64

	// .globl	_Z19spmm_csr_row_kerneliiPKiS0_PKfS2_Pf

.visible .entry _Z19spmm_csr_row_kerneliiPKiS0_PKfS2_Pf(
	.param .u32 _Z19spmm_csr_row_kerneliiPKiS0_PKfS2_Pf_param_0,
	.param .u32 _Z19spmm_csr_row_kerneliiPKiS0_PKfS2_Pf_param_1,
	.param .u64 .ptr .align 1 _Z19spmm_csr_row_kerneliiPKiS0_PKfS2_Pf_param_2,
	.param .u64 .ptr .align 1 _Z19spmm_csr_row_kerneliiPKiS0_PKfS2_Pf_param_3,
	.param .u64 .ptr .align 1 _Z19spmm_csr_row_kerneliiPKiS0_PKfS2_Pf_param_4,
	.param .u64 .ptr .align 1 _Z19spmm_csr_row_kerneliiPKiS0_PKfS2_Pf_param_5,
	.param .u64 .ptr .align 1 _Z19spmm_csr_row_kerneliiPKiS0_PKfS2_Pf_param_6
)
{
	.reg .pred 	%p<24>;
	.reg .b32 	%r<68>;
	.reg .b32 	%f<95>;
	.reg .b64 	%rd<46>;

	ld.param.u32 	%r38, [_Z19spmm_csr_row_kerneliiPKiS0_PKfS2_Pf_param_0];
	ld.param.u32 	%r37, [_Z19spmm_csr_row_kerneliiPKiS0_PKfS2_Pf_param_1];
	ld.param.u64 	%rd11, [_Z19spmm_csr_row_kerneliiPKiS0_PKfS2_Pf_param_2];
	ld.param.u64 	%rd12, [_Z19spmm_csr_row_kerneliiPKiS0_PKfS2_Pf_param_3];
	ld.param.u64 	%rd13, [_Z19spmm_csr_row_kerneliiPKiS0_PKfS2_Pf_param_4];
	ld.param.u64 	%rd15, [_Z19spmm_csr_row_kerneliiPKiS0_PKfS2_Pf_param_5];
	ld.param.u64 	%rd14, [_Z19spmm_csr_row_kerneliiPKiS0_PKfS2_Pf_param_6];
	cvta.to.global.u64 	%rd1, %rd15;
	mov.u32 	%r39, %ctaid.x;
	mov.u32 	%r40, %ntid.x;
	mov.u32 	%r41, %tid.x;
	mad.lo.s32 	%r1, %r39, %r40, %r41;
	setp.ge.s32 	%p1, %r1, %r38;
	@%p1 bra 	$L__BB0_30;
	cvta.to.global.u64 	%rd2, %rd14;
	mul.lo.s32 	%r2, %r37, %r1;
	mul.wide.s32 	%rd16, %r2, 4;
	add.s64 	%rd3, %rd2, %rd16;
	setp.lt.s32 	%p2, %r37, 1;
	@%p2 bra 	$L__BB0_14;
	and.b32  	%r3, %r37, 15;
	setp.lt.u32 	%p3, %r37, 16;
	mov.b32 	%r58, 0;
	@%p3 bra 	$L__BB0_5;
	and.b32  	%r58, %r37, 2147483632;
	mov.b32 	%r56, 0;
$L__BB0_4:
	.pragma "nounroll";
	mul.wide.u32 	%rd17, %r56, 4;
	add.s64 	%rd18, %rd3, %rd17;
	mov.b32 	%r44, 0;
	st.global.u32 	[%rd18], %r44;
	st.global.u32 	[%rd18+4], %r44;
	st.global.u32 	[%rd18+8], %r44;
	st.global.u32 	[%rd18+12], %r44;
	st.global.u32 	[%rd18+16], %r44;
	st.global.u32 	[%rd18+20], %r44;
	st.global.u32 	[%rd18+24], %r44;
	st.global.u32 	[%rd18+28], %r44;
	st.global.u32 	[%rd18+32], %r44;
	st.global.u32 	[%rd18+36], %r44;
	st.global.u32 	[%rd18+40], %r44;
	st.global.u32 	[%rd18+44], %r44;
	st.global.u32 	[%rd18+48], %r44;
	st.global.u32 	[%rd18+52], %r44;
	st.global.u32 	[%rd18+56], %r44;
	st.global.u32 	[%rd18+60], %r44;
	add.s32 	%r56, %r56, 16;
	setp.ne.s32 	%p4, %r56, %r58;
	@%p4 bra 	$L__BB0_4;
$L__BB0_5:
	setp.eq.s32 	%p5, %r3, 0;
	@%p5 bra 	$L__BB0_14;
	and.b32  	%r8, %r37, 7;
	setp.lt.u32 	%p6, %r3, 8;
	@%p6 bra 	$L__BB0_8;
	mul.wide.u32 	%rd19, %r58, 4;
	add.s64 	%rd20, %rd3, %rd19;
	mov.b32 	%r45, 0;
	st.global.u32 	[%rd20], %r45;
	st.global.u32 	[%rd20+4], %r45;
	st.global.u32 	[%rd20+8], %r45;
	st.global.u32 	[%rd20+12], %r45;
	st.global.u32 	[%rd20+16], %r45;
	st.global.u32 	[%rd20+20], %r45;
	st.global.u32 	[%rd20+24], %r45;
	st.global.u32 	[%rd20+28], %r45;
	add.s32 	%r58, %r58, 8;
$L__BB0_8:
	setp.eq.s32 	%p7, %r8, 0;
	@%p7 bra 	$L__BB0_14;
	and.b32  	%r11, %r37, 3;
	setp.lt.u32 	%p8, %r8, 4;
	@%p8 bra 	$L__BB0_11;
	mul.wide.u32 	%rd21, %r58, 4;
	add.s64 	%rd22, %rd3, %rd21;
	mov.b32 	%r46, 0;
	st.global.u32 	[%rd22], %r46;
	st.global.u32 	[%rd22+4], %r46;
	st.global.u32 	[%rd22+8], %r46;
	st.global.u32 	[%rd22+12], %r46;
	add.s32 	%r58, %r58, 4;
$L__BB0_11:
	setp.eq.s32 	%p9, %r11, 0;
	@%p9 bra 	$L__BB0_14;
	mov.b32 	%r61, 0;
$L__BB0_13:
	.pragma "nounroll";
	mul.wide.u32 	%rd23, %r58, 4;
	add.s64 	%rd24, %rd3, %rd23;
	mov.b32 	%r48, 0;
	st.global.u32 	[%rd24], %r48;
	add.s32 	%r58, %r58, 1;
	add.s32 	%r61, %r61, 1;
	setp.ne.s32 	%p10, %r61, %r11;
	@%p10 bra 	$L__BB0_13;
$L__BB0_14:
	setp.lt.s32 	%p11, %r37, 1;
	cvta.to.global.u64 	%rd25, %rd11;
	mul.wide.s32 	%rd26, %r1, 4;
	add.s64 	%rd27, %rd25, %rd26;
	ld.global.nc.u32 	%r62, [%rd27];
	ld.global.nc.u32 	%r19, [%rd27+4];
	setp.ge.s32 	%p12, %r62, %r19;
	or.pred  	%p13, %p12, %p11;
	@%p13 bra 	$L__BB0_30;
	and.b32  	%r20, %r37, 15;
	and.b32  	%r21, %r37, 7;
	and.b32  	%r22, %r37, 2147483632;
	and.b32  	%r23, %r37, 3;
	neg.s32 	%r24, %r22;
	add.s64 	%rd29, %rd16, %rd2;
	add.s64 	%rd4, %rd29, 32;
	cvta.to.global.u64 	%rd5, %rd12;
	cvta.to.global.u64 	%rd6, %rd13;
$L__BB0_16:
	setp.lt.u32 	%p14, %r37, 16;
	mul.wide.s32 	%rd30, %r62, 4;
	add.s64 	%rd31, %rd5, %rd30;
	add.s64 	%rd32, %rd6, %rd30;
	ld.global.nc.f32 	%f1, [%rd32];
	ld.global.nc.u32 	%r50, [%rd31];
	mul.lo.s32 	%r26, %r50, %r37;
	mov.b32 	%r66, 0;
	@%p14 bra 	$L__BB0_19;
	mov.u64 	%rd45, %rd4;
	mov.u32 	%r63, %r26;
	mov.u32 	%r64, %r24;
$L__BB0_18:
	.pragma "nounroll";
	mul.wide.s32 	%rd33, %r63, 4;
	add.s64 	%rd34, %rd1, %rd33;
	ld.global.nc.f32 	%f2, [%rd34];
	ld.global.f32 	%f3, [%rd45+-32];
	fma.rn.f32 	%f4, %f1, %f2, %f3;
	st.global.f32 	[%rd45+-32], %f4;
	ld.global.nc.f32 	%f5, [%rd34+4];
	ld.global.f32 	%f6, [%rd45+-28];
	fma.rn.f32 	%f7, %f1, %f5, %f6;
	st.global.f32 	[%rd45+-28], %f7;
	ld.global.nc.f32 	%f8, [%rd34+8];
	ld.global.f32 	%f9, [%rd45+-24];
	fma.rn.f32 	%f10, %f1, %f8, %f9;
	st.global.f32 	[%rd45+-24], %f10;
	ld.global.nc.f32 	%f11, [%rd34+12];
	ld.global.f32 	%f12, [%rd45+-20];
	fma.rn.f32 	%f13, %f1, %f11, %f12;
	st.global.f32 	[%rd45+-20], %f13;
	ld.global.nc.f32 	%f14, [%rd34+16];
	ld.global.f32 	%f15, [%rd45+-16];
	fma.rn.f32 	%f16, %f1, %f14, %f15;
	st.global.f32 	[%rd45+-16], %f16;
	ld.global.nc.f32 	%f17, [%rd34+20];
	ld.global.f32 	%f18, [%rd45+-12];
	fma.rn.f32 	%f19, %f1, %f17, %f18;
	st.global.f32 	[%rd45+-12], %f19;
	ld.global.nc.f32 	%f20, [%rd34+24];
	ld.global.f32 	%f21, [%rd45+-8];
	fma.rn.f32 	%f22, %f1, %f20, %f21;
	st.global.f32 	[%rd45+-8], %f22;
	ld.global.nc.f32 	%f23, [%rd34+28];
	ld.global.f32 	%f24, [%rd45+-4];
	fma.rn.f32 	%f25, %f1, %f23, %f24;
	st.global.f32 	[%rd45+-4], %f25;
	ld.global.nc.f32 	%f26, [%rd34+32];
	ld.global.f32 	%f27, [%rd45];
	fma.rn.f32 	%f28, %f1, %f26, %f27;
	st.global.f32 	[%rd45], %f28;
	ld.global.nc.f32 	%f29, [%rd34+36];
	ld.global.f32 	%f30, [%rd45+4];
	fma.rn.f32 	%f31, %f1, %f29, %f30;
	st.global.f32 	[%rd45+4], %f31;
	ld.global.nc.f32 	%f32, [%rd34+40];
	ld.global.f32 	%f33, [%rd45+8];
	fma.rn.f32 	%f34, %f1, %f32, %f33;
	st.global.f32 	[%rd45+8], %f34;
	ld.global.nc.f32 	%f35, [%rd34+44];
	ld.global.f32 	%f36, [%rd45+12];
	fma.rn.f32 	%f37, %f1, %f35, %f36;
	st.global.f32 	[%rd45+12], %f37;
	ld.global.nc.f32 	%f38, [%rd34+48];
	ld.global.f32 	%f39, [%rd45+16];
	fma.rn.f32 	%f40, %f1, %f38, %f39;
	st.global.f32 	[%rd45+16], %f40;
	ld.global.nc.f32 	%f41, [%rd34+52];
	ld.global.f32 	%f42, [%rd45+20];
	fma.rn.f32 	%f43, %f1, %f41, %f42;
	st.global.f32 	[%rd45+20], %f43;
	ld.global.nc.f32 	%f44, [%rd34+56];
	ld.global.f32 	%f45, [%rd45+24];
	fma.rn.f32 	%f46, %f1, %f44, %f45;
	st.global.f32 	[%rd45+24], %f46;
	ld.global.nc.f32 	%f47, [%rd34+60];
	ld.global.f32 	%f48, [%rd45+28];
	fma.rn.f32 	%f49, %f1, %f47, %f48;
	st.global.f32 	[%rd45+28], %f49;
	add.s32 	%r64, %r64, 16;
	add.s32 	%r63, %r63, 16;
	add.s64 	%rd45, %rd45, 64;
	setp.ne.s32 	%p15, %r64, 0;
	mov.u32 	%r66, %r22;
	@%p15 bra 	$L__BB0_18;
$L__BB0_19:
	setp.eq.s32 	%p16, %r20, 0;
	@%p16 bra 	$L__BB0_29;
	add.s32 	%r51, %r20, -1;
	setp.lt.u32 	%p17, %r51, 7;
	@%p17 bra 	$L__BB0_22;
	add.s32 	%r52, %r66, %r26;
	mul.wide.s32 	%rd35, %r52, 4;
	add.s64 	%rd36, %rd1, %rd35;
	ld.global.nc.f32 	%f50, [%rd36];
	mul.wide.u32 	%rd37, %r66, 4;
	add.s64 	%rd38, %rd3, %rd37;
	ld.global.f32 	%f51, [%rd38];
	fma.rn.f32 	%f52, %f1, %f50, %f51;
	st.global.f32 	[%rd38], %f52;
	ld.global.nc.f32 	%f53, [%rd36+4];
	ld.global.f32 	%f54, [%rd38+4];
	fma.rn.f32 	%f55, %f1, %f53, %f54;
	st.global.f32 	[%rd38+4], %f55;
	ld.global.nc.f32 	%f56, [%rd36+8];
	ld.global.f32 	%f57, [%rd38+8];
	fma.rn.f32 	%f58, %f1, %f56, %f57;
	st.global.f32 	[%rd38+8], %f58;
	ld.global.nc.f32 	%f59, [%rd36+12];
	ld.global.f32 	%f60, [%rd38+12];
	fma.rn.f32 	%f61, %f1, %f59, %f60;
	st.global.f32 	[%rd38+12], %f61;
	ld.global.nc.f32 	%f62, [%rd36+16];
	ld.global.f32 	%f63, [%rd38+16];
	fma.rn.f32 	%f64, %f1, %f62, %f63;
	st.global.f32 	[%rd38+16], %f64;
	ld.global.nc.f32 	%f65, [%rd36+20];
	ld.global.f32 	%f66, [%rd38+20];
	fma.rn.f32 	%f67, %f1, %f65, %f66;
	st.global.f32 	[%rd38+20], %f67;
	ld.global.nc.f32 	%f68, [%rd36+24];
	ld.global.f32 	%f69, [%rd38+24];
	fma.rn.f32 	%f70, %f1, %f68, %f69;
	st.global.f32 	[%rd38+24], %f70;
	ld.global.nc.f32 	%f71, [%rd36+28];
	ld.global.f32 	%f72, [%rd38+28];
	fma.rn.f32 	%f73, %f1, %f71, %f72;
	st.global.f32 	[%rd38+28], %f73;
	add.s32 	%r66, %r66, 8;
$L__BB0_22:
	setp.eq.s32 	%p18, %r21, 0;
	@%p18 bra 	$L__BB0_29;
	add.s32 	%r53, %r21, -1;
	setp.lt.u32 	%p19, %r53, 3;
	@%p19 bra 	$L__BB0_25;
	add.s32 	%r54, %r66, %r26;
	mul.wide.s32 	%rd39, %r54, 4;
	add.s64 	%rd40, %rd1, %rd39;
	ld.global.nc.f32 	%f74, [%rd40];
	mul.wide.u32 	%rd41, %r66, 4;
	add.s64 	%rd42, %rd3, %rd41;
	ld.global.f32 	%f75, [%rd42];
	fma.rn.f32 	%f76, %f1, %f74, %f75;
	st.global.f32 	[%rd42], %f76;
	ld.global.nc.f32 	%f77, [%rd40+4];
	ld.global.f32 	%f78, [%rd42+4];
	fma.rn.f32 	%f79, %f1, %f77, %f78;
	st.global.f32 	[%rd42+4], %f79;
	ld.global.nc.f32 	%f80, [%rd40+8];
	ld.global.f32 	%f81, [%rd42+8];
	fma.rn.f32 	%f82, %f1, %f80, %f81;
	st.global.f32 	[%rd42+8], %f82;
	ld.global.nc.f32 	%f83, [%rd40+12];
	ld.global.f32 	%f84, [%rd42+12];
	fma.rn.f32 	%f85, %f1, %f83, %f84;
	st.global.f32 	[%rd42+12], %f85;
	add.s32 	%r66, %r66, 4;
$L__BB0_25:
	setp.eq.s32 	%p20, %r23, 0;
	@%p20 bra 	$L__BB0_29;
	setp.eq.s32 	%p21, %r23, 1;
	add.s32 	%r55, %r66, %r26;
	mul.wide.s32 	%rd43, %r55, 4;
	add.s64 	%rd9, %rd1, %rd43;
	ld.global.nc.f32 	%f86, [%rd9];
	mul.wide.u32 	%rd44, %r66, 4;
	add.s64 	%rd10, %rd3, %rd44;
	ld.global.f32 	%f87, [%rd10];
	fma.rn.f32 	%f88, %f1, %f86, %f87;
	st.global.f32 	[%rd10], %f88;
	@%p21 bra 	$L__BB0_29;
	setp.eq.s32 	%p22, %r23, 2;
	ld.global.nc.f32 	%f89, [%rd9+4];
	ld.global.f32 	%f90, [%rd10+4];
	fma.rn.f32 	%f91, %f1, %f89, %f90;
	st.global.f32 	[%rd10+4], %f91;
	@%p22 bra 	$L__BB0_29;
	ld.global.nc.f32 	%f92, [%rd9+8];
	ld.global.f32 	%f93, [%rd10+8];
	fma.rn.f32 	%f94, %f1, %f92, %f93;
	st.global.f32 	[%rd10+8], %f94;
$L__BB0_29:
	add.s32 	%r62, %r62, 1;
	setp.ne.s32 	%p23, %r62, %r19;
	@%p23 bra 	$L__BB0_16;
$L__BB0_30:
	ret;

}


// ===== COMPILED SASS (sm_100) =====

	.target	sm_100

	.elftype	@"ET_EXEC"


//--------------------- .note.nv.tkinfo           --------------------------
	.section	.note.nv.tkinfo,"",@"SHT_NOTE"
	.sectionflags	@"SHF_NOTE_NV_TKINFO"
	.tkinfo
        /*0018*/ 	.word	0x00000002
        /*0030*/ 	.string	""
        /*0030*/ 	.string	"ptxas"
        /*0030*/ 	.string	"Cuda compilation tools, release 13.0, V13.0.88"
        /*0030*/ 	.string	"Build cuda_13.0.r13.0/compiler.36424714_0"
        /*0030*/ 	.string	"-arch sm_100 -m 64 "



//--------------------- .note.nv.cuinfo           --------------------------
	.section	.note.nv.cuinfo,"",@"SHT_NOTE"
	.sectionflags	@"SHF_NOTE_NV_CUINFO"
        /*0018*/ 	.short	0x0002
        /*001a*/ 	.short	0x0064
        /*001c*/ 	.short	0x0082
	.zero		2


//--------------------- .nv.info                  --------------------------
	.section	.nv.info,"",@"SHT_CUDA_INFO"
	.align	4


	//----- nvinfo : EIATTR_REGCOUNT
	.align		4
        /*0000*/ 	.byte	0x04, 0x2f
        /*0002*/ 	.short	(.L_1 - .L_0)
	.align		4
.L_0:
        /*0004*/ 	.word	index@(_Z19spmm_csr_row_kerneliiPKiS0_PKfS2_Pf)
        /*0008*/ 	.word	0x00000020


	//----- nvinfo : EIATTR_FRAME_SIZE
	.align		4
.L_1:
        /*000c*/ 	.byte	0x04, 0x11
        /*000e*/ 	.short	(.L_3 - .L_2)
	.align		4
.L_2:
        /*0010*/ 	.word	index@(_Z19spmm_csr_row_kerneliiPKiS0_PKfS2_Pf)
        /*0014*/ 	.word	0x00000000


	//----- nvinfo : EIATTR_MIN_STACK_SIZE
	.align		4
.L_3:
        /*0018*/ 	.byte	0x04, 0x12
        /*001a*/ 	.short	(.L_5 - .L_4)
	.align		4
.L_4:
        /*001c*/ 	.word	index@(_Z19spmm_csr_row_kerneliiPKiS0_PKfS2_Pf)
        /*0020*/ 	.word	0x00000000
.L_5:


//--------------------- .nv.compat                --------------------------
	.section	.nv.compat,"",@"SHT_CUDA_COMPAT_INFO"
	.align	4
        /*0000*/ 	.byte	0x02, 0x09, 0x00, 0x00, 0x02, 0x02, 0x01, 0x00, 0x02, 0x05, 0x05, 0x00, 0x03, 0x07, 0x01, 0x01
        /*0010*/ 	.byte	0x02, 0x03, 0x00, 0x00, 0x02, 0x06, 0x01, 0x00, 0x04, 0x0b, 0x08, 0x00, 0x09, 0x00, 0x00, 0x00
        /*0020*/ 	.byte	0x00, 0x00, 0x00, 0x00


//--------------------- .nv.info._Z19spmm_csr_row_kerneliiPKiS0_PKfS2_Pf --------------------------
	.section	.nv.info._Z19spmm_csr_row_kerneliiPKiS0_PKfS2_Pf,"",@"SHT_CUDA_INFO"
	.sectionflags	@""
	.align	4


	//----- nvinfo : EIATTR_CUDA_API_VERSION
	.align		4
        /*0000*/ 	.byte	0x04, 0x37
        /*0002*/ 	.short	(.L_7 - .L_6)
.L_6:
        /*0004*/ 	.word	0x00000082


	//----- nvinfo : EIATTR_KPARAM_INFO
	.align		4
.L_7:
        /*0008*/ 	.byte	0x04, 0x17
        /*000a*/ 	.short	(.L_9 - .L_8)
.L_8:
        /*000c*/ 	.word	0x00000000
        /*0010*/ 	.short	0x0006
        /*0012*/ 	.short	0x0028
        /*0014*/ 	.byte	0x00, 0xf5, 0x21, 0x00


	//----- nvinfo : EIATTR_KPARAM_INFO
	.align		4
.L_9:
        /*0018*/ 	.byte	0x04, 0x17
        /*001a*/ 	.short	(.L_11 - .L_10)
.L_10:
        /*001c*/ 	.word	0x00000000
        /*0020*/ 	.short	0x0005
        /*0022*/ 	.short	0x0020
        /*0024*/ 	.byte	0x00, 0xf5, 0x21, 0x00


	//----- nvinfo : EIATTR_KPARAM_INFO
	.align		4
.L_11:
        /*0028*/ 	.byte	0x04, 0x17
        /*002a*/ 	.short	(.L_13 - .L_12)
.L_12:
        /*002c*/ 	.word	0x00000000
        /*0030*/ 	.short	0x0004
        /*0032*/ 	.short	0x0018
        /*0034*/ 	.byte	0x00, 0xf5, 0x21, 0x00


	//----- nvinfo : EIATTR_KPARAM_INFO
	.align		4
.L_13:
        /*0038*/ 	.byte	0x04, 0x17
        /*003a*/ 	.short	(.L_15 - .L_14)
.L_14:
        /*003c*/ 	.word	0x00000000
        /*0040*/ 	.short	0x0003
        /*0042*/ 	.short	0x0010
        /*0044*/ 	.byte	0x00, 0xf5, 0x21, 0x00


	//----- nvinfo : EIATTR_KPARAM_INFO
	.align		4
.L_15:
        /*0048*/ 	.byte	0x04, 0x17
        /*004a*/ 	.short	(.L_17 - .L_16)
.L_16:
        /*004c*/ 	.word	0x00000000
        /*0050*/ 	.short	0x0002
        /*0052*/ 	.short	0x0008
        /*0054*/ 	.byte	0x00, 0xf5, 0x21, 0x00


	//----- nvinfo : EIATTR_KPARAM_INFO
	.align		4
.L_17:
        /*0058*/ 	.byte	0x04, 0x17
        /*005a*/ 	.short	(.L_19 - .L_18)
.L_18:
        /*005c*/ 	.word	0x00000000
        /*0060*/ 	.short	0x0001
        /*0062*/ 	.short	0x0004
        /*0064*/ 	.byte	0x00, 0xf0, 0x11, 0x00


	//----- nvinfo : EIATTR_KPARAM_INFO
	.align		4
.L_19:
        /*0068*/ 	.byte	0x04, 0x17
        /*006a*/ 	.short	(.L_21 - .L_20)
.L_20:
        /*006c*/ 	.word	0x00000000
        /*0070*/ 	.short	0x0000
        /*0072*/ 	.short	0x0000
        /*0074*/ 	.byte	0x00, 0xf0, 0x11, 0x00


	//----- nvinfo : EIATTR_SPARSE_MMA_MASK
	.align		4
.L_21:
        /*0078*/ 	.byte	0x03, 0x50
        /*007a*/ 	.short	0x0000


	//----- nvinfo : EIATTR_MAXREG_COUNT
	.align		4
        /*007c*/ 	.byte	0x03, 0x1b
        /*007e*/ 	.short	0x00ff


	//----- nvinfo : EIATTR_MERCURY_ISA_VERSION
	.align		4
        /*0080*/ 	.byte	0x03, 0x5f
        /*0082*/ 	.short	0x0101


	//----- nvinfo : EIATTR_VRC_CTA_INIT_COUNT
	.align		4
        /*0084*/ 	.byte	0x02, 0x4a
	.zero		1
	.zero		1


	//----- nvinfo : EIATTR_EXIT_INSTR_OFFSETS
	.align		4
        /*0088*/ 	.byte	0x04, 0x1c
        /*008a*/ 	.short	(.L_23 - .L_22)


	//   ....[0]....
.L_22:
        /*008c*/ 	.word	0x00000070


	//   ....[1]....
        /*0090*/ 	.word	0x00000500


	//   ....[2]....
        /*0094*/ 	.word	0x000010e0


	//----- nvinfo : EIATTR_CRS_STACK_SIZE
	.align		4
.L_23:
        /*0098*/ 	.byte	0x04, 0x1e
        /*009a*/ 	.short	(.L_25 - .L_24)
.L_24:
        /*009c*/ 	.word	0x00000000


	//----- nvinfo : EIATTR_CBANK_PARAM_SIZE
	.align		4
.L_25:
        /*00a0*/ 	.byte	0x03, 0x19
        /*00a2*/ 	.short	0x0030


	//----- nvinfo : EIATTR_PARAM_CBANK
	.align		4
        /*00a4*/ 	.byte	0x04, 0x0a
        /*00a6*/ 	.short	(.L_27 - .L_26)
	.align		4
.L_26:
        /*00a8*/ 	.word	index@(.nv.constant0._Z19spmm_csr_row_kerneliiPKiS0_PKfS2_Pf)
        /*00ac*/ 	.short	0x0380
        /*00ae*/ 	.short	0x0030


	//----- nvinfo : EIATTR_SW_WAR
	.align		4
.L_27:
        /*00b0*/ 	.byte	0x04, 0x36
        /*00b2*/ 	.short	(.L_29 - .L_28)
.L_28:
        /*00b4*/ 	.word	0x00000008
.L_29:


//--------------------- .nv.callgraph             --------------------------
	.section	.nv.callgraph,"",@"SHT_CUDA_CALLGRAPH"
	.align	4
	.sectionentsize	8
	.align		4
        /*0000*/ 	.word	0x00000000
	.align		4
        /*0004*/ 	.word	0xffffffff
	.align		4
        /*0008*/ 	.word	0x00000000
	.align		4
        /*000c*/ 	.word	0xfffffffe
	.align		4
        /*0010*/ 	.word	0x00000000
	.align		4
        /*0014*/ 	.word	0xfffffffd
	.align		4
        /*0018*/ 	.word	0x00000000
	.align		4
        /*001c*/ 	.word	0xfffffffc


//--------------------- .text._Z19spmm_csr_row_kerneliiPKiS0_PKfS2_Pf --------------------------
	.section	.text._Z19spmm_csr_row_kerneliiPKiS0_PKfS2_Pf,"ax",@progbits
	.align	128
        .global         _Z19spmm_csr_row_kerneliiPKiS0_PKfS2_Pf
        .type           _Z19spmm_csr_row_kerneliiPKiS0_PKfS2_Pf,@function
        .size           _Z19spmm_csr_row_kerneliiPKiS0_PKfS2_Pf,(.L_x_12 - _Z19spmm_csr_row_kerneliiPKiS0_PKfS2_Pf)
        .other          _Z19spmm_csr_row_kerneliiPKiS0_PKfS2_Pf,@"STO_CUDA_ENTRY STV_DEFAULT"
_Z19spmm_csr_row_kerneliiPKiS0_PKfS2_Pf:
.text._Z19spmm_csr_row_kerneliiPKiS0_PKfS2_Pf:
[----:B------:R-:W-:Y:S01]  /*0000*/  LDC R1, c[0x0][0x37c] ;  /* 0x0000df00ff017b82 */ /* 0x000fe20000000800 */
[----:B------:R-:W0:Y:S07]  /*0010*/  S2R R3, SR_TID.X ;  /* 0x0000000000037919 */ /* 0x000e2e0000002100 */
[----:B------:R-:W0:Y:S01]  /*0020*/  S2UR UR4, SR_CTAID.X ;  /* 0x00000000000479c3 */ /* 0x000e220000002500 */
[----:B------:R-:W1:Y:S07]  /*0030*/  LDCU UR5, c[0x0][0x380] ;  /* 0x00007000ff0577ac */ /* 0x000e6e0008000800 */
[----:B------:R-:W0:Y:S02]  /*0040*/  LDC R0, c[0x0][0x360] ;  /* 0x0000d800ff007b82 */ /* 0x000e240000000800 */
[----:B0-----:R-:W-:-:S05]  /*0050*/  IMAD R0, R0, UR4, R3 ;  /* 0x0000000400007c24 */ /* 0x001fca000f8e0203 */
[----:B-1----:R-:W-:-:S13]  /*0060*/  ISETP.GE.AND P0, PT, R0, UR5, PT ;  /* 0x0000000500007c0c */ /* 0x002fda000bf06270 */
[----:B------:R-:W-:Y:S05]  /*0070*/  @P0 EXIT ;  /* 0x000000000000094d */ /* 0x000fea0003800000 */
[----:B------:R-:W0:Y:S01]  /*0080*/  LDC R9, c[0x0][0x384] ;  /* 0x0000e100ff097b82 */ /* 0x000e220000000800 */
[----:B------:R-:W1:Y:S07]  /*0090*/  LDCU.64 UR6, c[0x0][0x358] ;  /* 0x00006b00ff0677ac */ /* 0x000e6e0008000a00 */
[----:B------:R-:W2:Y:S01]  /*00a0*/  LDC.64 R2, c[0x0][0x3a8] ;  /* 0x0000ea00ff027b82 */ /* 0x000ea20000000a00 */
[----:B0-----:R-:W-:Y:S01]  /*00b0*/  ISETP.GE.AND P0, PT, R9, 0x1, PT ;  /* 0x000000010900780c */ /* 0x001fe20003f06270 */
[----:B------:R-:W-:-:S04]  /*00c0*/  IMAD R5, R0, R9, RZ ;  /* 0x0000000900057224 */ /* 0x000fc800078e02ff */
[----:B--2---:R-:W-:-:S08]  /*00d0*/  IMAD.WIDE R2, R5, 0x4, R2 ;  /* 0x0000000405027825 */ /* 0x004fd000078e0202 */
[----:B-1----:R-:W-:Y:S05]  /*00e0*/  @!P0 BRA `(.L_x_0) ;  /* 0x0000000000f08947 */ /* 0x002fea0003800000 */
[C---:B------:R-:W-:Y:S01]  /*00f0*/  ISETP.GE.U32.AND P2, PT, R9.reuse, 0x10, PT ;  /* 0x000000100900780c */ /* 0x040fe20003f46070 */
[----:B------:R-:W-:Y:S01]  /*0100*/  HFMA2 R7, -RZ, RZ, 0, 0 ;  /* 0x00000000ff077431 */ /* 0x000fe200000001ff */
[----:B------:R-:W-:-:S04]  /*0110*/  LOP3.LUT R8, R9, 0xf, RZ, 0xc0, !PT ;  /* 0x0000000f09087812 */ /* 0x000fc800078ec0ff */
[----:B------:R-:W-:-:S07]  /*0120*/  ISETP.NE.AND P1, PT, R8, RZ, PT ;  /* 0x000000ff0800720c */ /* 0x000fce0003f25270 */
[----:B------:R-:W-:Y:S06]  /*0130*/  @!P2 BRA `(.L_x_1) ;  /* 0x000000000058a947 */ /* 0x000fec0003800000 */
[----:B------:R-:W-:Y:S02]  /*0140*/  LOP3.LUT R7, R9, 0x7ffffff0, RZ, 0xc0, !PT ;  /* 0x7ffffff009077812 */ /* 0x000fe400078ec0ff */
[----:B------:R-:W-:-:S07]  /*0150*/  MOV R6, RZ ;  /* 0x000000ff00067202 */ /* 0x000fce0000000f00 */
.L_x_2:
[C---:B0-----:R-:W-:Y:S01]  /*0160*/  IMAD.WIDE.U32 R4, R6.reuse, 0x4, R2 ;  /* 0x0000000406047825 */ /* 0x041fe200078e0002 */
[----:B------:R-:W-:-:S04]  /*0170*/  IADD3 R6, PT, PT, R6, 0x10, RZ ;  /* 0x0000001006067810 */ /* 0x000fc80007ffe0ff */
[----:B------:R0:W-:Y:S01]  /*0180*/  STG.E desc[UR6][R4.64], RZ ;  /* 0x000000ff04007986 */ /* 0x0001e2000c101906 */
[----:B------:R-:W-:-:S03]  /*0190*/  ISETP.NE.AND P2, PT, R6, R7, PT ;  /* 0x000000070600720c */ /* 0x000fc60003f45270 */
[----:B------:R0:W-:Y:S04]  /*01a0*/  STG.E desc[UR6][R4.64+0x4], RZ ;  /* 0x000004ff04007986 */ /* 0x0001e8000c101906 */
        /* <DEDUP_REMOVED lines=13> */
[----:B------:R0:W-:Y:S01]  /*0280*/  STG.E desc[UR6][R4.64+0x3c], RZ ;  /* 0x00003cff04007986 */ /* 0x0001e2000c101906 */
[----:B------:R-:W-:Y:S05]  /*0290*/  @P2 BRA `(.L_x_2) ;  /* 0xfffffffc00b02947 */ /* 0x000fea000383ffff */
.L_x_1:
[----:B------:R-:W-:Y:S05]  /*02a0*/  @!P1 BRA `(.L_x_0) ;  /* 0x0000000000809947 */ /* 0x000fea0003800000 */
[----:B------:R-:W-:Y:S02]  /*02b0*/  ISETP.GE.U32.AND P1, PT, R8, 0x8, PT ;  /* 0x000000080800780c */ /* 0x000fe40003f26070 */
[----:B------:R-:W-:-:S04]  /*02c0*/  LOP3.LUT R6, R9, 0x7, RZ, 0xc0, !PT ;  /* 0x0000000709067812 */ /* 0x000fc800078ec0ff */
[----:B------:R-:W-:-:S07]  /*02d0*/  ISETP.NE.AND P2, PT, R6, RZ, PT ;  /* 0x000000ff0600720c */ /* 0x000fce0003f45270 */
[----:B------:R-:W-:Y:S06]  /*02e0*/  @!P1 BRA `(.L_x_3) ;  /* 0x0000000000289947 */ /* 0x000fec0003800000 */
[C---:B0-----:R-:W-:Y:S01]  /*02f0*/  IMAD.WIDE.U32 R4, R7.reuse, 0x4, R2 ;  /* 0x0000000407047825 */ /* 0x041fe200078e0002 */
[----:B------:R-:W-:-:S04]  /*0300*/  IADD3 R7, PT, PT, R7, 0x8, RZ ;  /* 0x0000000807077810 */ /* 0x000fc80007ffe0ff */
[----:B------:R1:W-:Y:S04]  /*0310*/  STG.E desc[UR6][R4.64], RZ ;  /* 0x000000ff04007986 */ /* 0x0003e8000c101906 */
[----:B------:R1:W-:Y:S04]  /*0320*/  STG.E desc[UR6][R4.64+0x4], RZ ;  /* 0x000004ff04007986 */ /* 0x0003e8000c101906 */
[----:B------:R1:W-:Y:S04]  /*0330*/  STG.E desc[UR6][R4.64+0x8], RZ ;  /* 0x000008ff04007986 */ /* 0x0003e8000c101906 */
[----:B------:R1:W-:Y:S04]  /*0340*/  STG.E desc[UR6][R4.64+0xc], RZ ;  /* 0x00000cff04007986 */ /* 0x0003e8000c101906 */
[----:B------:R1:W-:Y:S04]  /*0350*/  STG.E desc[UR6][R4.64+0x10], RZ ;  /* 0x000010ff04007986 */ /* 0x0003e8000c101906 */
[----:B------:R1:W-:Y:S04]  /*0360*/  STG.E desc[UR6][R4.64+0x14], RZ ;  /* 0x000014ff04007986 */ /* 0x0003e8000c101906 */
[----:B------:R1:W-:Y:S04]  /*0370*/  STG.E desc[UR6][R4.64+0x18], RZ ;  /* 0x000018ff04007986 */ /* 0x0003e8000c101906 */
[----:B------:R1:W-:Y:S02]  /*0380*/  STG.E desc[UR6][R4.64+0x1c], RZ ;  /* 0x00001cff04007986 */ /* 0x0003e4000c101906 */
.L_x_3:
[----:B------:R-:W-:Y:S05]  /*0390*/  @!P2 BRA `(.L_x_0) ;  /* 0x000000000044a947 */ /* 0x000fea0003800000 */
[----:B------:R-:W-:Y:S02]  /*03a0*/  ISETP.GE.U32.AND P1, PT, R6, 0x4, PT ;  /* 0x000000040600780c */ /* 0x000fe40003f26070 */
[----:B------:R-:W-:-:S04]  /*03b0*/  LOP3.LUT R6, R9, 0x3, RZ, 0xc0, !PT ;  /* 0x0000000309067812 */ /* 0x000fc800078ec0ff */
[----:B------:R-:W-:-:S07]  /*03c0*/  ISETP.NE.AND P2, PT, R6, RZ, PT ;  /* 0x000000ff0600720c */ /* 0x000fce0003f45270 */
[C---:B01----:R-:W-:Y:S01]  /*03d0*/  @P1 IMAD.WIDE.U32 R4, R7.reuse, 0x4, R2 ;  /* 0x0000000407041825 */ /* 0x043fe200078e0002 */
[----:B------:R-:W-:-:S04]  /*03e0*/  @P1 IADD3 R7, PT, PT, R7, 0x4, RZ ;  /* 0x0000000407071810 */ /* 0x000fc80007ffe0ff */
[----:B------:R2:W-:Y:S04]  /*03f0*/  @P1 STG.E desc[UR6][R4.64], RZ ;  /* 0x000000ff04001986 */ /* 0x0005e8000c101906 */
[----:B------:R2:W-:Y:S04]  /*0400*/  @P1 STG.E desc[UR6][R4.64+0x4], RZ ;  /* 0x000004ff04001986 */ /* 0x0005e8000c101906 */
[----:B------:R2:W-:Y:S04]  /*0410*/  @P1 STG.E desc[UR6][R4.64+0x8], RZ ;  /* 0x000008ff04001986 */ /* 0x0005e8000c101906 */
[----:B------:R2:W-:Y:S01]  /*0420*/  @P1 STG.E desc[UR6][R4.64+0xc], RZ ;  /* 0x00000cff04001986 */ /* 0x0005e2000c101906 */
[----:B------:R-:W-:Y:S05]  /*0430*/  @!P2 BRA `(.L_x_0) ;  /* 0x00000000001ca947 */ /* 0x000fea0003800000 */
[----:B------:R-:W-:-:S05]  /*0440*/  UMOV UR4, URZ ;  /* 0x000000ff00047c82 */ /* 0x000fca0008000000 */
.L_x_4:
[----:B--2---:R-:W-:Y:S01]  /*0450*/  IMAD.WIDE.U32 R4, R7, 0x4, R2 ;  /* 0x0000000407047825 */ /* 0x004fe200078e0002 */
[----:B------:R-:W-:-:S03]  /*0460*/  UIADD3 UR4, UPT, UPT, UR4, 0x1, URZ ;  /* 0x0000000104047890 */ /* 0x000fc6000fffe0ff */
[----:B------:R-:W-:Y:S01]  /*0470*/  VIADD R7, R7, 0x1 ;  /* 0x0000000107077836 */ /* 0x000fe20000000000 */
[----:B------:R3:W-:Y:S02]  /*0480*/  STG.E desc[UR6][R4.64], RZ ;  /* 0x000000ff04007986 */ /* 0x0007e4000c101906 */
[----:B------:R-:W-:-:S13]  /*0490*/  ISETP.NE.AND P1, PT, R6, UR4, PT ;  /* 0x0000000406007c0c */ /* 0x000fda000bf25270 */
[----:B---3--:R-:W-:Y:S05]  /*04a0*/  @P1 BRA `(.L_x_4) ;  /* 0xfffffffc00e81947 */ /* 0x008fea000383ffff */
.L_x_0:
[----:B012---:R-:W0:Y:S02]  /*04b0*/  LDC.64 R4, c[0x0][0x388] ;  /* 0x0000e200ff047b82 */ /* 0x007e240000000a00 */
[----:B0-----:R-:W-:-:S05]  /*04c0*/  IMAD.WIDE R4, R0, 0x4, R4 ;  /* 0x0000000400047825 */ /* 0x001fca00078e0204 */
[----:B------:R-:W2:Y:S04]  /*04d0*/  LDG.E.CONSTANT R12, desc[UR6][R4.64] ;  /* 0x00000006040c7981 */ /* 0x000ea8000c1e9900 */
[----:B------:R-:W2:Y:S02]  /*04e0*/  LDG.E.CONSTANT R13, desc[UR6][R4.64+0x4] ;  /* 0x00000406040d7981 */ /* 0x000ea4000c1e9900 */
[----:B--2---:R-:W-:-:S13]  /*04f0*/  ISETP.GE.OR P0, PT, R12, R13, !P0 ;  /* 0x0000000d0c00720c */ /* 0x004fda0004706670 */
[----:B------:R-:W-:Y:S05]  /*0500*/  @P0 EXIT ;  /* 0x000000000000094d */ /* 0x000fea0003800000 */
[----:B------:R-:W-:Y:S02]  /*0510*/  IADD3 R11, P0, PT, R2, 0x20, RZ ;  /* 0x00000020020b7810 */ /* 0x000fe40007f1e0ff */
[C---:B------:R-:W-:Y:S02]  /*0520*/  LOP3.LUT R10, R9.reuse, 0x7ffffff0, RZ, 0xc0, !PT ;  /* 0x7ffffff0090a7812 */ /* 0x040fe400078ec0ff */
[C---:B------:R-:W-:Y:S02]  /*0530*/  LOP3.LUT R17, R9.reuse, 0xf, RZ, 0xc0, !PT ;  /* 0x0000000f09117812 */ /* 0x040fe400078ec0ff */
[C---:B------:R-:W-:Y:S02]  /*0540*/  LOP3.LUT R16, R9.reuse, 0x7, RZ, 0xc0, !PT ;  /* 0x0000000709107812 */ /* 0x040fe400078ec0ff */
[----:B------:R-:W-:Y:S02]  /*0550*/  LOP3.LUT R9, R9, 0x3, RZ, 0xc0, !PT ;  /* 0x0000000309097812 */ /* 0x000fe400078ec0ff */
[----:B------:R-:W-:-:S02]  /*0560*/  IADD3.X R8, PT, PT, RZ, R3, RZ, P0, !PT ;  /* 0x00000003ff087210 */ /* 0x000fc400007fe4ff */
[----:B------:R-:W-:-:S07]  /*0570*/  IADD3 R7, PT, PT, -R10, RZ, RZ ;  /* 0x000000ff0a077210 */ /* 0x000fce0007ffe1ff */
.L_x_10:
[----:B01----:R-:W0:Y:S01]  /*0580*/  LDC.64 R4, c[0x0][0x390] ;  /* 0x0000e400ff047b82 */ /* 0x003e220000000a00 */
[----:B------:R-:W1:Y:S07]  /*0590*/  LDCU UR4, c[0x0][0x384] ;  /* 0x00007080ff0477ac */ /* 0x000e6e0008000800 */
[----:B--2-4-:R-:W2:Y:S01]  /*05a0*/  LDC.64 R14, c[0x0][0x398] ;  /* 0x0000e600ff0e7b82 */ /* 0x014ea20000000a00 */
[----:B0-----:R-:W-:-:S05]  /*05b0*/  IMAD.WIDE R4, R12, 0x4, R4 ;  /* 0x000000040c047825 */ /* 0x001fca00078e0204 */
[----:B------:R-:W3:Y:S01]  /*05c0*/  LDG.E.CONSTANT R0, desc[UR6][R4.64] ;  /* 0x0000000604007981 */ /* 0x000ee2000c1e9900 */
[----:B--2---:R-:W-:-:S05]  /*05d0*/  IMAD.WIDE R14, R12, 0x4, R14 ;  /* 0x000000040c0e7825 */ /* 0x004fca00078e020e */
[----:B-----5:R0:W5:Y:S01]  /*05e0*/  LDG.E.CONSTANT R6, desc[UR6][R14.64] ;  /* 0x000000060e067981 */ /* 0x020162000c1e9900 */
[----:B-1----:R-:W-:Y:S01]  /*05f0*/  UISETP.GE.U32.AND UP0, UPT, UR4, 0x10, UPT ;  /* 0x000000100400788c */ /* 0x002fe2000bf06070 */
[----:B------:R-:W-:Y:S01]  /*0600*/  IADD3 R12, PT, PT, R12, 0x1, RZ ;  /* 0x000000010c0c7810 */ /* 0x000fe20007ffe0ff */
[----:B------:R-:W-:-:S03]  /*0610*/  HFMA2 R19, -RZ, RZ, 0, 0 ;  /* 0x00000000ff137431 */ /* 0x000fc600000001ff */
[----:B------:R-:W-:Y:S01]  /*0620*/  ISETP.NE.AND P0, PT, R12, R13, PT ;  /* 0x0000000d0c00720c */ /* 0x000fe20003f05270 */
[----:B---3--:R-:W-:-:S03]  /*0630*/  IMAD R0, R0, UR4, RZ ;  /* 0x0000000400007c24 */ /* 0x008fc6000f8e02ff */
[----:B0-----:R-:W-:Y:S09]  /*0640*/  BRA.U !UP0, `(.L_x_5) ;  /* 0x00000005083c7547 */ /* 0x001ff2000b800000 */
[----:B------:R-:W-:Y:S01]  /*0650*/  IMAD.MOV.U32 R20, RZ, RZ, R11 ;  /* 0x000000ffff147224 */ /* 0x000fe200078e000b */
[----:B------:R-:W-:Y:S02]  /*0660*/  MOV R22, R8 ;  /* 0x0000000800167202 */ /* 0x000fe40000000f00 */
[----:B------:R-:W-:Y:S02]  /*0670*/  MOV R19, R0 ;  /* 0x0000000000137202 */ /* 0x000fe40000000f00 */
[----:B------:R-:W-:-:S07]  /*0680*/  MOV R18, R7 ;  /* 0x0000000700127202 */ /* 0x000fce0000000f00 */
.L_x_6:
[----:B0-----:R-:W0:Y:S01]  /*0690*/  LDC.64 R4, c[0x0][0x3a0] ;  /* 0x0000e800ff047b82 */ /* 0x001e220000000a00 */
[----:B------:R-:W-:Y:S01]  /*06a0*/  MOV R14, R20 ;  /* 0x00000014000e7202 */ /* 0x000fe20000000f00 */
[----:B------:R-:W-:-:S05]  /*06b0*/  IMAD.MOV.U32 R15, RZ, RZ, R22 ;  /* 0x000000ffff0f7224 */ /* 0x000fca00078e0016 */
[----:B------:R-:W2:Y:S04]  /*06c0*/  LDG.E R23, desc[UR6][R14.64+-0x20] ;  /* 0xffffe0060e177981 */ /* 0x000ea8000c1e1900 */
[----:B------:R-:W3:Y:S04]  /*06d0*/  LDG.E R27, desc[UR6][R14.64+-0x1c] ;  /* 0xffffe4060e1b7981 */ /* 0x000ee8000c1e1900 */
[----:B------:R-:W4:Y:S04]  /*06e0*/  LDG.E R20, desc[UR6][R14.64+-0x10] ;  /* 0xfffff0060e147981 */ /* 0x000f28000c1e1900 */
[----:B------:R-:W4:Y:S04]  /*06f0*/  LDG.E R24, desc[UR6][R14.64+-0x18] ;  /* 0xffffe8060e187981 */ /* 0x000f28000c1e1900 */
[----:B------:R-:W4:Y:S01]  /*0700*/  LDG.E R28, desc[UR6][R14.64+-0x14] ;  /* 0xffffec060e1c7981 */ /* 0x000f22000c1e1900 */
[----:B0-----:R-:W-:-:S05]  /*0710*/  IMAD.WIDE R4, R19, 0x4, R4 ;  /* 0x0000000413047825 */ /* 0x001fca00078e0204 */
[----:B------:R-:W2:Y:S04]  /*0720*/  LDG.E.CONSTANT R21, desc[UR6][R4.64] ;  /* 0x0000000604157981 */ /* 0x000ea8000c1e9900 */
[----:B------:R-:W3:Y:S04]  /*0730*/  LDG.E.CONSTANT R25, desc[UR6][R4.64+0x4] ;  /* 0x0000040604197981 */ /* 0x000ee8000c1e9900 */
[----:B------:R-:W4:Y:S01]  /*0740*/  LDG.E.CONSTANT R26, desc[UR6][R4.64+0xc] ;  /* 0x00000c06041a7981 */ /* 0x000f22000c1e9900 */
[----:B--2--5:R-:W-:-:S03]  /*0750*/  FFMA R29, R6, R21, R23 ;  /* 0x00000015061d7223 */ /* 0x024fc60000000017 */
[----:B------:R-:W4:Y:S01]  /*0760*/  LDG.E.CONSTANT R21, desc[UR6][R4.64+0x10] ;  /* 0x0000100604157981 */ /* 0x000f22000c1e9900 */
[----:B---3--:R-:W-:-:S03]  /*0770*/  FFMA R22, R6, R25, R27 ;  /* 0x0000001906167223 */ /* 0x008fc6000000001b */
[----:B------:R-:W2:Y:S04]  /*0780*/  LDG.E.CONSTANT R23, desc[UR6][R4.64+0x8] ;  /* 0x0000080604177981 */ /* 0x000ea8000c1e9900 */
[----:B------:R-:W3:Y:S04]  /*0790*/  LDG.E R27, desc[UR6][R14.64+-0xc] ;  /* 0xfffff4060e1b7981 */ /* 0x000ee8000c1e1900 */
[----:B------:R-:W3:Y:S04]  /*07a0*/  LDG.E.CONSTANT R25, desc[UR6][R4.64+0x14] ;  /* 0x0000140604197981 */ /* 0x000ee8000c1e9900 */
[----:B------:R4:W-:Y:S02]  /*07b0*/  STG.E desc[UR6][R14.64+-0x20], R29 ;  /* 0xffffe01d0e007986 */ /* 0x0009e4000c101906 */
[----:B----4-:R-:W-:-:S02]  /*07c0*/  FFMA R29, R6, R21, R20 ;  /* 0x00000015061d7223 */ /* 0x010fc40000000014 */
[----:B------:R-:W4:Y:S04]  /*07d0*/  LDG.E R20, desc[UR6][R14.64+-0x8] ;  /* 0xfffff8060e147981 */ /* 0x000f28000c1e1900 */
[----:B------:R-:W4:Y:S01]  /*07e0*/  LDG.E.CONSTANT R21, desc[UR6][R4.64+0x18] ;  /* 0x0000180604157981 */ /* 0x000f22000c1e9900 */
[C---:B--2---:R-:W-:Y:S01]  /*07f0*/  FFMA R23, R6.reuse, R23, R24 ;  /* 0x0000001706177223 */ /* 0x044fe20000000018 */
[C---:B---3--:R-:W-:Y:S02]  /*0800*/  FFMA R24, R6.reuse, R25, R27 ;  /* 0x0000001906187223 */ /* 0x048fe4000000001b */
[----:B------:R-:W2:Y:S04]  /*0810*/  LDG.E R27, desc[UR6][R14.64+-0x4] ;  /* 0xfffffc060e1b7981 */ /* 0x000ea8000c1e1900 */
[----:B------:R-:W2:Y:S04]  /*0820*/  LDG.E.CONSTANT R25, desc[UR6][R4.64+0x1c] ;  /* 0x00001c0604197981 */ /* 0x000ea8000c1e9900 */
[----:B------:R4:W-:Y:S02]  /*0830*/  STG.E desc[UR6][R14.64+-0x1c], R22 ;  /* 0xffffe4160e007986 */ /* 0x0009e4000c101906 */
[----:B----4-:R-:W-:-:S02]  /*0840*/  FFMA R22, R6, R21, R20 ;  /* 0x0000001506167223 */ /* 0x010fc40000000014 */
[----:B------:R-:W3:Y:S04]  /*0850*/  LDG.E R20, desc[UR6][R14.64+0x4] ;  /* 0x000004060e147981 */ /* 0x000ee8000c1e1900 */
[----:B------:R-:W3:Y:S01]  /*0860*/  LDG.E.CONSTANT R21, desc[UR6][R4.64+0x24] ;  /* 0x0000240604157981 */ /* 0x000ee2000c1e9900 */
[----:B------:R-:W-:-:S03]  /*0870*/  FFMA R26, R6, R26, R28 ;  /* 0x0000001a061a7223 */ /* 0x000fc6000000001c */
[----:B------:R2:W-:Y:S04]  /*0880*/  STG.E desc[UR6][R14.64+-0x18], R23 ;  /* 0xffffe8170e007986 */ /* 0x0005e8000c101906 */
[----:B------:R0:W-:Y:S04]  /*0890*/  STG.E desc[UR6][R14.64+-0x10], R29 ;  /* 0xfffff01d0e007986 */ /* 0x0001e8000c101906 */
[----:B------:R-:W4:Y:S01]  /*08a0*/  LDG.E.CONSTANT R28, desc[UR6][R4.64+0x20] ;  /* 0x00002006041c7981 */ /* 0x000f22000c1e9900 */
[----:B--2---:R-:W-:-:S03]  /*08b0*/  FFMA R23, R6, R25, R27 ;  /* 0x0000001906177223 */ /* 0x004fc6000000001b */
[----:B------:R-:W2:Y:S04]  /*08c0*/  LDG.E R27, desc[UR6][R14.64+0x8] ;  /* 0x000008060e1b7981 */ /* 0x000ea8000c1e1900 */
[----:B0-----:R-:W4:Y:S04]  /*08d0*/  LDG.E R29, desc[UR6][R14.64] ;  /* 0x000000060e1d7981 */ /* 0x001f28000c1e1900 */
[----:B------:R-:W2:Y:S04]  /*08e0*/  LDG.E.CONSTANT R25, desc[UR6][R4.64+0x28] ;  /* 0x0000280604197981 */ /* 0x000ea8000c1e9900 */
[----:B------:R3:W-:Y:S02]  /*08f0*/  STG.E desc[UR6][R14.64+-0xc], R24 ;  /* 0xfffff4180e007986 */ /* 0x0007e4000c101906 */
[----:B---3--:R-:W-:-:S02]  /*0900*/  FFMA R24, R6, R21, R20 ;  /* 0x0000001506187223 */ /* 0x008fc40000000014 */
[----:B------:R-:W3:Y:S04]  /*0910*/  LDG.E R21, desc[UR6][R14.64+0xc] ;  /* 0x00000c060e157981 */ /* 0x000ee8000c1e1900 */
[----:B------:R-:W3:Y:S04]  /*0920*/  LDG.E.CONSTANT R20, desc[UR6][R4.64+0x2c] ;  /* 0x00002c0604147981 */ /* 0x000ee8000c1e9900 */
[----:B------:R2:W-:Y:S04]  /*0930*/  STG.E desc[UR6][R14.64+-0x14], R26 ;  /* 0xffffec1a0e007986 */ /* 0x0005e8000c101906 */
[----:B------:R0:W-:Y:S01]  /*0940*/  STG.E desc[UR6][R14.64+-0x8], R22 ;  /* 0xfffff8160e007986 */ /* 0x0001e2000c101906 */
[----:B----4-:R-:W-:-:S03]  /*0950*/  FFMA R28, R6, R28, R29 ;  /* 0x0000001c061c7223 */ /* 0x010fc6000000001d */
[----:B------:R1:W-:Y:S01]  /*0960*/  STG.E desc[UR6][R14.64+0x4], R24 ;  /* 0x000004180e007986 */ /* 0x0003e2000c101906 */
[----:B--2---:R-:W-:-:S03]  /*0970*/  FFMA R26, R6, R25, R27 ;  /* 0x00000019061a7223 */ /* 0x004fc6000000001b */
[----:B------:R2:W-:Y:S04]  /*0980*/  STG.E desc[UR6][R14.64], R28 ;  /* 0x0000001c0e007986 */ /* 0x0005e8000c101906 */
[----:B------:R4:W-:Y:S04]  /*0990*/  STG.E desc[UR6][R14.64+0x8], R26 ;  /* 0x0000081a0e007986 */ /* 0x0009e8000c101906 */
[----:B0-----:R-:W3:Y:S04]  /*09a0*/  LDG.E.CONSTANT R22, desc[UR6][R4.64+0x30] ;  /* 0x0000300604167981 */ /* 0x001ee8000c1e9900 */
[----:B------:R-:W3:Y:S04]  /*09b0*/  LDG.E.CONSTANT R27, desc[UR6][R4.64+0x34] ;  /* 0x00003406041b7981 */ /* 0x000ee8000c1e9900 */
[----:B------:R-:W3:Y:S04]  /*09c0*/  LDG.E.CONSTANT R25, desc[UR6][R4.64+0x38] ;  /* 0x0000380604197981 */ /* 0x000ee8000c1e9900 */
[----:B------:R-:W3:Y:S04]  /*09d0*/  LDG.E.CONSTANT R29, desc[UR6][R4.64+0x3c] ;  /* 0x00003c06041d7981 */ /* 0x000ee8000c1e9900 */
[----:B-1----:R-:W3:Y:S04]  /*09e0*/  LDG.E R24, desc[UR6][R14.64+0x14] ;  /* 0x000014060e187981 */ /* 0x002ee8000c1e1900 */
[----:B--2---:R-:W2:Y:S04]  /*09f0*/  LDG.E R28, desc[UR6][R14.64+0x18] ;  /* 0x000018060e1c7981 */ /* 0x004ea8000c1e1900 */
[----:B----4-:R-:W4:Y:S01]  /*0a00*/  LDG.E R26, desc[UR6][R14.64+0x1c] ;  /* 0x00001c060e1a7981 */ /* 0x010f22000c1e1900 */
[----:B---3--:R-:W-:-:S03]  /*0a10*/  FFMA R21, R6, R20, R21 ;  /* 0x0000001406157223 */ /* 0x008fc60000000015 */
[----:B------:R-:W3:Y:S04]  /*0a20*/  LDG.E R20, desc[UR6][R14.64+0x10] ;  /* 0x000010060e147981 */ /* 0x000ee8000c1e1900 */
[----:B------:R3:W-:Y:S01]  /*0a30*/  STG.E desc[UR6][R14.64+-0x4], R23 ;  /* 0xfffffc170e007986 */ /* 0x0007e2000c101906 */
[----:B------:R-:W-:-:S03]  /*0a40*/  IADD3 R18, PT, PT, R18, 0x10, RZ ;  /* 0x0000001012127810 */ /* 0x000fc60007ffe0ff */
[----:B------:R0:W-:Y:S01]  /*0a50*/  STG.E desc[UR6][R14.64+0xc], R21 ;  /* 0x00000c150e007986 */ /* 0x0001e2000c101906 */
[----:B------:R-:W-:Y:S02]  /*0a60*/  ISETP.NE.AND P1, PT, R18, RZ, PT ;  /* 0x000000ff1200720c */ /* 0x000fe40003f25270 */
[----:B------:R-:W-:Y:S01]  /*0a70*/  IADD3 R19, PT, PT, R19, 0x10, RZ ;  /* 0x0000001013137810 */ /* 0x000fe20007ffe0ff */
[C---:B------:R-:W-:Y:S01]  /*0a80*/  FFMA R27, R6.reuse, R27, R24 ;  /* 0x0000001b061b7223 */ /* 0x040fe20000000018 */
[C---:B--2---:R-:W-:Y:S01]  /*0a90*/  FFMA R25, R6.reuse, R25, R28 ;  /* 0x0000001906197223 */ /* 0x044fe2000000001c */
[----:B----4-:R-:W-:-:S03]  /*0aa0*/  FFMA R29, R6, R29, R26 ;  /* 0x0000001d061d7223 */ /* 0x010fc6000000001a */
[----:B------:R0:W-:Y:S04]  /*0ab0*/  STG.E desc[UR6][R14.64+0x14], R27 ;  /* 0x0000141b0e007986 */ /* 0x0001e8000c101906 */
[----:B------:R0:W-:Y:S04]  /*0ac0*/  STG.E desc[UR6][R14.64+0x18], R25 ;  /* 0x000018190e007986 */ /* 0x0001e8000c101906 */
[----:B------:R0:W-:Y:S01]  /*0ad0*/  STG.E desc[UR6][R14.64+0x1c], R29 ;  /* 0x00001c1d0e007986 */ /* 0x0001e2000c101906 */
[----:B---3--:R-:W-:-:S05]  /*0ae0*/  FFMA R23, R6, R22, R20 ;  /* 0x0000001606177223 */ /* 0x008fca0000000014 */
[----:B------:R0:W-:Y:S01]  /*0af0*/  STG.E desc[UR6][R14.64+0x10], R23 ;  /* 0x000010170e007986 */ /* 0x0001e2000c101906 */
[----:B------:R-:W-:-:S04]  /*0b00*/  IADD3 R20, P2, PT, R14, 0x40, RZ ;  /* 0x000000400e147810 */ /* 0x000fc80007f5e0ff */
[----:B------:R-:W-:Y:S01]  /*0b10*/  IADD3.X R22, PT, PT, RZ, R15, RZ, P2, !PT ;  /* 0x0000000fff167210 */ /* 0x000fe200017fe4ff */
[----:B------:R-:W-:Y:S08]  /*0b20*/  @P1 BRA `(.L_x_6) ;  /* 0xfffffff800d81947 */ /* 0x000ff0000383ffff */
[----:B------:R-:W-:-:S07]  /*0b30*/  MOV R19, R10 ;  /* 0x0000000a00137202 */ /* 0x000fce0000000f00 */
.L_x_5:
[----:B------:R-:W-:-:S13]  /*0b40*/  ISETP.NE.AND P1, PT, R17, RZ, PT ;  /* 0x000000ff1100720c */ /* 0x000fda0003f25270 */
[----:B------:R-:W-:Y:S05]  /*0b50*/  @!P1 BRA `(.L_x_7) ;  /* 0x00000004005c9947 */ /* 0x000fea0003800000 */
[----:B------:R-:W-:Y:S02]  /*0b60*/  IADD3 R4, PT, PT, R17, -0x1, RZ ;  /* 0xffffffff11047810 */ /* 0x000fe40007ffe0ff */
[----:B------:R-:W-:Y:S02]  /*0b70*/  ISETP.NE.AND P2, PT, R16, RZ, PT ;  /* 0x000000ff1000720c */ /* 0x000fe40003f45270 */
[----:B------:R-:W-:-:S13]  /*0b80*/  ISETP.GE.U32.AND P1, PT, R4, 0x7, PT ;  /* 0x000000070400780c */ /* 0x000fda0003f26070 */
[----:B------:R-:W-:Y:S05]  /*0b90*/  @!P1 BRA `(.L_x_8) ;  /* 0x0000000000949947 */ /* 0x000fea0003800000 */
[----:B0-----:R-:W0:Y:S01]  /*0ba0*/  LDC.64 R14, c[0x0][0x3a0] ;  /* 0x0000e800ff0e7b82 */ /* 0x001e220000000a00 */
[----:B------:R-:W-:Y:S02]  /*0bb0*/  IMAD.IADD R21, R0, 0x1, R19 ;  /* 0x0000000100157824 */ /* 0x000fe400078e0213 */
[----:B------:R-:W-:-:S05]  /*0bc0*/  IMAD.WIDE.U32 R4, R19, 0x4, R2 ;  /* 0x0000000413047825 */ /* 0x000fca00078e0002 */
[----:B------:R-:W2:Y:S04]  /*0bd0*/  LDG.E R18, desc[UR6][R4.64+0x4] ;  /* 0x0000040604127981 */ /* 0x000ea8000c1e1900 */
[----:B------:R-:W3:Y:S04]  /*0be0*/  LDG.E R20, desc[UR6][R4.64+0x8] ;  /* 0x0000080604147981 */ /* 0x000ee8000c1e1900 */
[----:B------:R-:W4:Y:S04]  /*0bf0*/  LDG.E R23, desc[UR6][R4.64] ;  /* 0x0000000604177981 */ /* 0x000f28000c1e1900 */
[----:B------:R-:W4:Y:S01]  /*0c00*/  LDG.E R26, desc[UR6][R4.64+0xc] ;  /* 0x00000c06041a7981 */ /* 0x000f22000c1e1900 */
[----:B0-----:R-:W-:-:S03]  /*0c10*/  IMAD.WIDE R14, R21, 0x4, R14 ;  /* 0x00000004150e7825 */ /* 0x001fc600078e020e */
[----:B------:R-:W4:Y:S04]  /*0c20*/  LDG.E R28, desc[UR6][R4.64+0x10] ;  /* 0x00001006041c7981 */ /* 0x000f28000c1e1900 */
[----:B------:R-:W2:Y:S04]  /*0c30*/  LDG.E.CONSTANT R25, desc[UR6][R14.64+0x4] ;  /* 0x000004060e197981 */ /* 0x000ea8000c1e9900 */
[----:B------:R-:W3:Y:S04]  /*0c40*/  LDG.E.CONSTANT R27, desc[UR6][R14.64+0x8] ;  /* 0x000008060e1b7981 */ /* 0x000ee8000c1e9900 */
[----:B------:R-:W4:Y:S04]  /*0c50*/  LDG.E.CONSTANT R21, desc[UR6][R14.64] ;  /* 0x000000060e157981 */ /* 0x000f28000c1e9900 */
[----:B------:R-:W4:Y:S01]  /*0c60*/  LDG.E.CONSTANT R29, desc[UR6][R14.64+0xc] ;  /* 0x00000c060e1d7981 */ /* 0x000f22000c1e9900 */
[----:B--2--5:R-:W-:-:S03]  /*0c70*/  FFMA R22, R6, R25, R18 ;  /* 0x0000001906167223 */ /* 0x024fc60000000012 */
[----:B------:R-:W2:Y:S01]  /*0c80*/  LDG.E.CONSTANT R25, desc[UR6][R14.64+0x18] ;  /* 0x000018060e197981 */ /* 0x000ea2000c1e9900 */
[----:B---3--:R-:W-:-:S03]  /*0c90*/  FFMA R24, R6, R27, R20 ;  /* 0x0000001b06187223 */ /* 0x008fc60000000014 */
[----:B------:R0:W-:Y:S01]  /*0ca0*/  STG.E desc[UR6][R4.64+0x4], R22 ;  /* 0x0000041604007986 */ /* 0x0001e2000c101906 */
[----:B----4-:R-:W-:-:S03]  /*0cb0*/  FFMA R21, R6, R21, R23 ;  /* 0x0000001506157223 */ /* 0x010fc60000000017 */
[----:B------:R1:W-:Y:S04]  /*0cc0*/  STG.E desc[UR6][R4.64+0x8], R24 ;  /* 0x0000081804007986 */ /* 0x0003e8000c101906 */
[----:B------:R-:W3:Y:S04]  /*0cd0*/  LDG.E.CONSTANT R23, desc[UR6][R14.64+0x10] ;  /* 0x000010060e177981 */ /* 0x000ee8000c1e9900 */
[----:B------:R-:W4:Y:S04]  /*0ce0*/  LDG.E.CONSTANT R27, desc[UR6][R14.64+0x14] ;  /* 0x000014060e1b7981 */ /* 0x000f28000c1e9900 */
[----:B------:R-:W2:Y:S04]  /*0cf0*/  LDG.E.CONSTANT R18, desc[UR6][R14.64+0x1c] ;  /* 0x00001c060e127981 */ /* 0x000ea8000c1e9900 */
[----:B0-----:R-:W4:Y:S04]  /*0d00*/  LDG.E R22, desc[UR6][R4.64+0x14] ;  /* 0x0000140604167981 */ /* 0x001f28000c1e1900 */
[----:B-1----:R-:W2:Y:S04]  /*0d10*/  LDG.E R24, desc[UR6][R4.64+0x18] ;  /* 0x0000180604187981 */ /* 0x002ea8000c1e1900 */
[----:B------:R-:W2:Y:S01]  /*0d20*/  LDG.E R20, desc[UR6][R4.64+0x1c] ;  /* 0x00001c0604147981 */ /* 0x000ea2000c1e1900 */
[----:B------:R-:W-:-:S03]  /*0d30*/  FFMA R29, R6, R29, R26 ;  /* 0x0000001d061d7223 */ /* 0x000fc6000000001a */
[----:B------:R1:W-:Y:S04]  /*0d40*/  STG.E desc[UR6][R4.64], R21 ;  /* 0x0000001504007986 */ /* 0x0003e8000c101906 */
[----:B------:R1:W-:Y:S01]  /*0d50*/  STG.E desc[UR6][R4.64+0xc], R29 ;  /* 0x00000c1d04007986 */ /* 0x0003e2000c101906 */
[----:B------:R-:W-:Y:S01]  /*0d60*/  IADD3 R19, PT, PT, R19, 0x8, RZ ;  /* 0x0000000813137810 */ /* 0x000fe20007ffe0ff */
[----:B---3--:R-:W-:-:S05]  /*0d70*/  FFMA R23, R6, R23, R28 ;  /* 0x0000001706177223 */ /* 0x008fca000000001c */
[----:B------:R1:W-:Y:S01]  /*0d80*/  STG.E desc[UR6][R4.64+0x10], R23 ;  /* 0x0000101704007986 */ /* 0x0003e2000c101906 */
[C---:B----4-:R-:W-:Y:S01]  /*0d90*/  FFMA R27, R6.reuse, R27, R22 ;  /* 0x0000001b061b7223 */ /* 0x050fe20000000016 */
[C---:B--2---:R-:W-:Y:S01]  /*0da0*/  FFMA R25, R6.reuse, R25, R24 ;  /* 0x0000001906197223 */ /* 0x044fe20000000018 */
[----:B------:R-:W-:-:S03]  /*0db0*/  FFMA R15, R6, R18, R20 ;  /* 0x00000012060f7223 */ /* 0x000fc60000000014 */
[----:B------:R1:W-:Y:S04]  /*0dc0*/  STG.E desc[UR6][R4.64+0x14], R27 ;  /* 0x0000141b04007986 */ /* 0x0003e8000c101906 */
[----:B------:R1:W-:Y:S04]  /*0dd0*/  STG.E desc[UR6][R4.64+0x18], R25 ;  /* 0x0000181904007986 */ /* 0x0003e8000c101906 */
[----:B------:R1:W-:Y:S02]  /*0de0*/  STG.E desc[UR6][R4.64+0x1c], R15 ;  /* 0x00001c0f04007986 */ /* 0x0003e4000c101906 */
.L_x_8:
[----:B------:R-:W-:Y:S05]  /*0df0*/  @!P2 BRA `(.L_x_7) ;  /* 0x0000000000b4a947 */ /* 0x000fea0003800000 */
[----:B-1----:R-:W-:Y:S02]  /*0e00*/  IADD3 R4, PT, PT, R16, -0x1, RZ ;  /* 0xffffffff10047810 */ /* 0x002fe40007ffe0ff */
[----:B------:R-:W-:Y:S02]  /*0e10*/  ISETP.NE.AND P2, PT, R9, RZ, PT ;  /* 0x000000ff0900720c */ /* 0x000fe40003f45270 */
[----:B------:R-:W-:-:S13]  /*0e20*/  ISETP.GE.U32.AND P1, PT, R4, 0x3, PT ;  /* 0x000000030400780c */ /* 0x000fda0003f26070 */
[----:B------:R-:W-:Y:S05]  /*0e30*/  @!P1 BRA `(.L_x_9) ;  /* 0x0000000000549947 */ /* 0x000fea0003800000 */
[----:B------:R-:W1:Y:S01]  /*0e40*/  LDC.64 R4, c[0x0][0x3a0] ;  /* 0x0000e800ff047b82 */ /* 0x000e620000000a00 */
[----:B0-----:R-:W-:-:S05]  /*0e50*/  IADD3 R15, PT, PT, R0, R19, RZ ;  /* 0x00000013000f7210 */ /* 0x001fca0007ffe0ff */
[----:B-1----:R-:W-:-:S04]  /*0e60*/  IMAD.WIDE R4, R15, 0x4, R4 ;  /* 0x000000040f047825 */ /* 0x002fc800078e0204 */
[C---:B------:R-:W-:Y:S01]  /*0e70*/  IMAD.WIDE.U32 R14, R19.reuse, 0x4, R2 ;  /* 0x00000004130e7825 */ /* 0x040fe200078e0002 */
[----:B------:R-:W2:Y:S04]  /*0e80*/  LDG.E.CONSTANT R18, desc[UR6][R4.64] ;  /* 0x0000000604127981 */ /* 0x000ea8000c1e9900 */
[----:B------:R-:W3:Y:S04]  /*0e90*/  LDG.E.CONSTANT R20, desc[UR6][R4.64+0x4] ;  /* 0x0000040604147981 */ /* 0x000ee8000c1e9900 */
[----:B------:R-:W4:Y:S04]  /*0ea0*/  LDG.E.CONSTANT R22, desc[UR6][R4.64+0x8] ;  /* 0x0000080604167981 */ /* 0x000f28000c1e9900 */
[----:B------:R-:W4:Y:S04]  /*0eb0*/  LDG.E.CONSTANT R24, desc[UR6][R4.64+0xc] ;  /* 0x00000c0604187981 */ /* 0x000f28000c1e9900 */
[----:B------:R-:W2:Y:S04]  /*0ec0*/  LDG.E R21, desc[UR6][R14.64] ;  /* 0x000000060e157981 */ /* 0x000ea8000c1e1900 */
[----:B------:R-:W3:Y:S04]  /*0ed0*/  LDG.E R23, desc[UR6][R14.64+0x4] ;  /* 0x000004060e177981 */ /* 0x000ee8000c1e1900 */
[----:B------:R-:W4:Y:S04]  /*0ee0*/  LDG.E R25, desc[UR6][R14.64+0x8] ;  /* 0x000008060e197981 */ /* 0x000f28000c1e1900 */
[----:B------:R-:W4:Y:S01]  /*0ef0*/  LDG.E R27, desc[UR6][R14.64+0xc] ;  /* 0x00000c060e1b7981 */ /* 0x000f22000c1e1900 */
[----:B------:R-:W-:Y:S01]  /*0f00*/  IADD3 R19, PT, PT, R19, 0x4, RZ ;  /* 0x0000000413137810 */ /* 0x000fe20007ffe0ff */
[C---:B--2--5:R-:W-:Y:S01]  /*0f10*/  FFMA R21, R6.reuse, R18, R21 ;  /* 0x0000001206157223 */ /* 0x064fe20000000015 */
[----:B---3--:R-:W-:-:S04]  /*0f20*/  FFMA R23, R6, R20, R23 ;  /* 0x0000001406177223 */ /* 0x008fc80000000017 */
[----:B------:R1:W-:Y:S01]  /*0f30*/  STG.E desc[UR6][R14.64], R21 ;  /* 0x000000150e007986 */ /* 0x0003e2000c101906 */
[----:B----4-:R-:W-:-:S03]  /*0f40*/  FFMA R25, R6, R22, R25 ;  /* 0x0000001606197223 */ /* 0x010fc60000000019 */
[----:B------:R1:W-:Y:S01]  /*0f50*/  STG.E desc[UR6][R14.64+0x4], R23 ;  /* 0x000004170e007986 */ /* 0x0003e2000c101906 */
[----:B------:R-:W-:-:S03]  /*0f60*/  FFMA R27, R6, R24, R27 ;  /* 0x00000018061b7223 */ /* 0x000fc6000000001b */
[----:B------:R1:W-:Y:S04]  /*0f70*/  STG.E desc[UR6][R14.64+0x8], R25 ;  /* 0x000008190e007986 */ /* 0x0003e8000c101906 */
[----:B------:R1:W-:Y:S02]  /*0f80*/  STG.E desc[UR6][R14.64+0xc], R27 ;  /* 0x00000c1b0e007986 */ /* 0x0003e4000c101906 */
.L_x_9:
[----:B------:R-:W-:Y:S05]  /*0f90*/  @!P2 BRA `(.L_x_7) ;  /* 0x00000000004ca947 */ /* 0x000fea0003800000 */
[----:B------:R-:W2:Y:S01]  /*0fa0*/  LDC.64 R4, c[0x0][0x3a0] ;  /* 0x0000e800ff047b82 */ /* 0x000ea20000000a00 */
[----:B01----:R-:W-:Y:S01]  /*0fb0*/  IADD3 R21, PT, PT, R0, R19, RZ ;  /* 0x0000001300157210 */ /* 0x003fe20007ffe0ff */
[----:B------:R-:W-:-:S04]  /*0fc0*/  IMAD.WIDE.U32 R14, R19, 0x4, R2 ;  /* 0x00000004130e7825 */ /* 0x000fc800078e0002 */
[----:B--2---:R-:W-:Y:S02]  /*0fd0*/  IMAD.WIDE R4, R21, 0x4, R4 ;  /* 0x0000000415047825 */ /* 0x004fe400078e0204 */
[----:B------:R-:W2:Y:S04]  /*0fe0*/  LDG.E R21, desc[UR6][R14.64] ;  /* 0x000000060e157981 */ /* 0x000ea8000c1e1900 */
[----:B------:R-:W2:Y:S01]  /*0ff0*/  LDG.E.CONSTANT R19, desc[UR6][R4.64] ;  /* 0x0000000604137981 */ /* 0x000ea2000c1e9900 */
[----:B------:R-:W-:Y:S01]  /*1000*/  ISETP.NE.AND P1, PT, R9, 0x1, PT ;  /* 0x000000010900780c */ /* 0x000fe20003f25270 */
[----:B--2--5:R-:W-:-:S05]  /*1010*/  FFMA R19, R6, R19, R21 ;  /* 0x0000001306137223 */ /* 0x024fca0000000015 */
[----:B------:R2:W-:Y:S07]  /*1020*/  STG.E desc[UR6][R14.64], R19 ;  /* 0x000000130e007986 */ /* 0x0005ee000c101906 */
[----:B------:R-:W-:Y:S05]  /*1030*/  @!P1 BRA `(.L_x_7) ;  /* 0x0000000000249947 */ /* 0x000fea0003800000 */
[----:B------:R-:W-:Y:S01]  /*1040*/  ISETP.NE.AND P1, PT, R9, 0x2, PT ;  /* 0x000000020900780c */ /* 0x000fe20003f25270 */
[----:B--2---:R-:W2:Y:S04]  /*1050*/  LDG.E.CONSTANT R19, desc[UR6][R4.64+0x4] ;  /* 0x0000040604137981 */ /* 0x004ea8000c1e9900 */
[----:B------:R-:W2:Y:S08]  /*1060*/  LDG.E R21, desc[UR6][R14.64+0x4] ;  /* 0x000004060e157981 */ /* 0x000eb0000c1e1900 */
[----:B------:R-:W3:Y:S04]  /*1070*/  @P1 LDG.E.CONSTANT R23, desc[UR6][R4.64+0x8] ;  /* 0x0000080604171981 */ /* 0x000ee8000c1e9900 */
[----:B------:R-:W3:Y:S01]  /*1080*/  @P1 LDG.E R0, desc[UR6][R14.64+0x8] ;  /* 0x000008060e001981 */ /* 0x000ee2000c1e1900 */
[----:B--2---:R-:W-:-:S05]  /*1090*/  FFMA R19, R6, R19, R21 ;  /* 0x0000001306137223 */ /* 0x004fca0000000015 */
[----:B------:R4:W-:Y:S01]  /*10a0*/  STG.E desc[UR6][R14.64+0x4], R19 ;  /* 0x000004130e007986 */ /* 0x0009e2000c101906 */
[----:B---3--:R-:W-:-:S05]  /*10b0*/  @P1 FFMA R23, R6, R23, R0 ;  /* 0x0000001706171223 */ /* 0x008fca0000000000 */
[----:B------:R4:W-:Y:S02]  /*10c0*/  @P1 STG.E desc[UR6][R14.64+0x8], R23 ;  /* 0x000008170e001986 */ /* 0x0009e4000c101906 */
.L_x_7:
[----:B------:R-:W-:Y:S05]  /*10d0*/  @P0 BRA `(.L_x_10) ;  /* 0xfffffff400280947 */ /* 0x000fea000383ffff */
[----:B------:R-:W-:Y:S05]  /*10e0*/  EXIT ;  /* 0x000000000000794d */ /* 0x000fea0003800000 */
.L_x_11:
[----:B------:R-:W-:-:S00]  /*10f0*/  BRA `(.L_x_11) ;  /* 0xfffffffc00fc7947 */ /* 0x000fc0000383ffff */
[----:B------:R-:W-:-:S00]  /*1100*/  NOP ;  /* 0x0000000000007918 */ /* 0x000fc00000000000 */
[----:B------:R-:W-:-:S00]  /*1110*/  NOP ;  /* 0x0000000000007918 */ /* 0x000fc00000000000 */
[----:B------:R-:W-:-:S00]  /*1120*/  NOP ;  /* 0x0000000000007918 */ /* 0x000fc00000000000 */
[----:B------:R-:W-:-:S00]  /*1130*/  NOP ;  /* 0x0000000000007918 */ /* 0x000fc00000000000 */
[----:B------:R-:W-:-:S00]  /*1140*/  NOP ;  /* 0x0000000000007918 */ /* 0x000fc00000000000 */
[----:B------:R-:W-:-:S00]  /*1150*/  NOP ;  /* 0x0000000000007918 */ /* 0x000fc00000000000 */
[----:B------:R-:W-:-:S00]  /*1160*/  NOP ;  /* 0x0000000000007918 */ /* 0x000fc00000000000 */
[----:B------:R-:W-:-:S00]  /*1170*/  NOP ;  /* 0x0000000000007918 */ /* 0x000fc00000000000 */
.L_x_12:


//--------------------- .nv.shared.reserved.0     --------------------------
	.section	.nv.shared.reserved.0,"aw",@nobits
	.weak		__nv_reservedSMEM_offset_0_alias
	.size		__nv_reservedSMEM_offset_0_alias, 0, 64
	.other		__nv_reservedSMEM_offset_0_alias,@"STO_CUDA_RESERVED_SHARED STV_DEFAULT"
__nv_reservedSMEM_offset_0_alias:
	.zero		0
	.zero		64


//--------------------- .nv.constant0._Z19spmm_csr_row_kerneliiPKiS0_PKfS2_Pf --------------------------
	.section	.nv.constant0._Z19spmm_csr_row_kerneliiPKiS0_PKfS2_Pf,"a",@progbits
	.sectionflags	@""
	.align	4
.nv.constant0._Z19spmm_csr_row_kerneliiPKiS0_PKfS2_Pf:
	.zero		944


//--------------------- SYMBOLS --------------------------

	.type		.nv.reservedSmem.offset0,@object
	.size		.nv.reservedSmem.offset0,0x4
